	.headerflags	@"EF_CUDA_TEXMODE_UNIFIED EF_CUDA_64BIT_ADDRESS EF_CUDA_ACCELERATORS EF_CUDA_SM90 EF_CUDA_VIRTUAL_SM(EF_CUDA_SM90)"
	.elftype	@"ET_EXEC"


//--------------------- .nv.info                  --------------------------
	.section	.nv.info,"",@"SHT_CUDA_INFO"
	.align	4


	//----- nvinfo : EIATTR_REGCOUNT
	.align		4
        /*0000*/ 	.byte	0x04, 0x2f
        /*0002*/ 	.short	(.L_4 - .L_3)
	.align		4
.L_3:
        /*0004*/ 	.word	index@(triton_poi_fused_embedding_mul_pow_sub_12)
        /*0008*/ 	.word	0x00000028


	//----- nvinfo : EIATTR_MIN_STACK_SIZE
	.align		4
.L_4:
        /*000c*/ 	.byte	0x04, 0x12
        /*000e*/ 	.short	(.L_6 - .L_5)
	.align		4
.L_5:
        /*0010*/ 	.word	index@(triton_poi_fused_embedding_mul_pow_sub_12)
        /*0014*/ 	.word	0x00000000


	//----- nvinfo : EIATTR_FRAME_SIZE
	.align		4
.L_6:
        /*0018*/ 	.byte	0x04, 0x11
        /*001a*/ 	.short	(.L_8 - .L_7)
	.align		4
.L_7:
        /*001c*/ 	.word	index@(triton_poi_fused_embedding_mul_pow_sub_12)
        /*0020*/ 	.word	0x00000000


	//----- nvinfo : EIATTR_MIN_STACK_SIZE
	.align		4
.L_8:
        /*0024*/ 	.byte	0x04, 0x12
        /*0026*/ 	.short	(.L_10 - .L_9)
	.align		4
.L_9:
        /*0028*/ 	.word	index@(triton_poi_fused_embedding_mul_pow_sub_12)
        /*002c*/ 	.word	0x00000000
.L_10:


//--------------------- .nv.info.triton_poi_fused_embedding_mul_pow_sub_12 --------------------------
	.section	.nv.info.triton_poi_fused_embedding_mul_pow_sub_12,"",@"SHT_CUDA_INFO"
	.sectionflags	@""
	.align	4


	//----- nvinfo : EIATTR_CUDA_API_VERSION
	.align		4
        /*0000*/ 	.byte	0x04, 0x37
        /*0002*/ 	.short	(.L_12 - .L_11)
.L_11:
        /*0004*/ 	.word	0x0000007c


	//----- nvinfo : EIATTR_KPARAM_INFO
	.align		4
.L_12:
        /*0008*/ 	.byte	0x04, 0x17
        /*000a*/ 	.short	(.L_14 - .L_13)
.L_13:
        /*000c*/ 	.word	0x00000000
        /*0010*/ 	.short	0x0006
        /*0012*/ 	.short	0x002c
        /*0014*/ 	.byte	0x00, 0xf0, 0x11, 0x00


	//----- nvinfo : EIATTR_KPARAM_INFO
	.align		4
.L_14:
        /*0018*/ 	.byte	0x04, 0x17
        /*001a*/ 	.short	(.L_16 - .L_15)
.L_15:
        /*001c*/ 	.word	0x00000000
        /*0020*/ 	.short	0x0005
        /*0022*/ 	.short	0x0028
        /*0024*/ 	.byte	0x00, 0xf0, 0x11, 0x00


	//----- nvinfo : EIATTR_KPARAM_INFO
	.align		4
.L_16:
        /*0028*/ 	.byte	0x04, 0x17
        /*002a*/ 	.short	(.L_18 - .L_17)
.L_17:
        /*002c*/ 	.word	0x00000000
        /*0030*/ 	.short	0x0004
        /*0032*/ 	.short	0x0020
        /*0034*/ 	.byte	0x00, 0xf4, 0x21, 0x00


	//----- nvinfo : EIATTR_KPARAM_INFO
	.align		4
.L_18:
        /*0038*/ 	.byte	0x04, 0x17
        /*003a*/ 	.short	(.L_20 - .L_19)
.L_19:
        /*003c*/ 	.word	0x00000000
        /*0040*/ 	.short	0x0003
        /*0042*/ 	.short	0x0018
        /*0044*/ 	.byte	0x00, 0xf4, 0x21, 0x00


	//----- nvinfo : EIATTR_KPARAM_INFO
	.align		4
.L_20:
        /*0048*/ 	.byte	0x04, 0x17
        /*004a*/ 	.short	(.L_22 - .L_21)
.L_21:
        /*004c*/ 	.word	0x00000000
        /*0050*/ 	.short	0x0002
        /*0052*/ 	.short	0x0010
        /*0054*/ 	.byte	0x00, 0xf4, 0x21, 0x00


	//----- nvinfo : EIATTR_KPARAM_INFO
	.align		4
.L_22:
        /*0058*/ 	.byte	0x04, 0x17
        /*005a*/ 	.short	(.L_24 - .L_23)
.L_23:
        /*005c*/ 	.word	0x00000000
        /*0060*/ 	.short	0x0001
        /*0062*/ 	.short	0x0008
        /*0064*/ 	.byte	0x00, 0xf4, 0x21, 0x00


	//----- nvinfo : EIATTR_KPARAM_INFO
	.align		4
.L_24:
        /*0068*/ 	.byte	0x04, 0x17
        /*006a*/ 	.short	(.L_26 - .L_25)
.L_25:
        /*006c*/ 	.word	0x00000000
        /*0070*/ 	.short	0x0000
        /*0072*/ 	.short	0x0000
        /*0074*/ 	.byte	0x00, 0xf4, 0x21, 0x00


	//----- nvinfo : EIATTR_SPARSE_MMA_MASK
	.align		4
.L_26:
        /*0078*/ 	.byte	0x03, 0x50
        /*007a*/ 	.short	0x0000


	//----- nvinfo : EIATTR_MAXREG_COUNT
	.align		4
        /*007c*/ 	.byte	0x03, 0x1b
        /*007e*/ 	.short	0x00ff


	//----- nvinfo : EIATTR_EXTERNS
	.align		4
        /*0080*/ 	.byte	0x04, 0x0f
        /*0082*/ 	.short	(.L_28 - .L_27)


	//   ....[0]....
	.align		4
.L_27:
        /*0084*/ 	.word	index@(__assertfail)


	//----- nvinfo : EIATTR_SYSCALL_OFFSETS
	.align		4
.L_28:
        /*0088*/ 	.byte	0x04, 0x46
        /*008a*/ 	.short	(.L_30 - .L_29)


	//   ....[0]....
.L_29:
        /*008c*/ 	.word	0x000004c0


	//----- nvinfo : EIATTR_EXIT_INSTR_OFFSETS
	.align		4
.L_30:
        /*0090*/ 	.byte	0x04, 0x1c
        /*0092*/ 	.short	(.L_32 - .L_31)


	//   ....[0]....
.L_31:
        /*0094*/ 	.word	0x00000c40


	//   ....[1]....
        /*0098*/ 	.word	0x00000c60


	//----- nvinfo : EIATTR_REQNTID
	.align		4
.L_32:
        /*009c*/ 	.byte	0x04, 0x10
        /*009e*/ 	.short	(.L_34 - .L_33)
.L_33:
        /*00a0*/ 	.word	0x00000080
        /*00a4*/ 	.word	0x00000001
        /*00a8*/ 	.word	0x00000001


	//----- nvinfo : EIATTR_CRS_STACK_SIZE
	.align		4
.L_34:
        /*00ac*/ 	.byte	0x04, 0x1e
        /*00ae*/ 	.short	(.L_36 - .L_35)
.L_35:
        /*00b0*/ 	.word	0x00000000


	//----- nvinfo : EIATTR_CBANK_PARAM_SIZE
	.align		4
.L_36:
        /*00b4*/ 	.byte	0x03, 0x19
        /*00b6*/ 	.short	0x0030


	//----- nvinfo : EIATTR_PARAM_CBANK
	.align		4
        /*00b8*/ 	.byte	0x04, 0x0a
        /*00ba*/ 	.short	(.L_38 - .L_37)
	.align		4
.L_37:
        /*00bc*/ 	.word	index@(.nv.constant0.triton_poi_fused_embedding_mul_pow_sub_12)
        /*00c0*/ 	.short	0x0210
        /*00c2*/ 	.short	0x0030


	//----- nvinfo : EIATTR_SW_WAR
	.align		4
.L_38:
        /*00c4*/ 	.byte	0x04, 0x36
        /*00c6*/ 	.short	(.L_40 - .L_39)
.L_39:
        /*00c8*/ 	.word	0x00000008
.L_40:


//--------------------- .nv.callgraph             --------------------------
	.section	.nv.callgraph,"",@"SHT_CUDA_CALLGRAPH"
	.align	4
	.sectionentsize	8
	.align		4
        /*0000*/ 	.word	0x00000000
	.align		4
        /*0004*/ 	.word	0xffffffff
	.align		4
        /*0008*/ 	.word	index@(triton_poi_fused_embedding_mul_pow_sub_12)
	.align		4
        /*000c*/ 	.word	index@(__assertfail)
	.align		4
        /*0010*/ 	.word	0x00000000
	.align		4
        /*0014*/ 	.word	0xfffffffe
	.align		4
        /*0018*/ 	.word	0x00000000
	.align		4
        /*001c*/ 	.word	0xfffffffd
	.align		4
        /*0020*/ 	.word	0x00000000
	.align		4
        /*0024*/ 	.word	0xfffffffc


//--------------------- .nv.constant4             --------------------------
	.section	.nv.constant4,"a",@progbits
	.align	8
	.align		8
.nv.constant4:
        /*0000*/ 	.dword	__assertfail
	.align		8
        /*0008*/ 	.dword	assertFunc_0
	.align		8
        /*0010*/ 	.dword	assertFile_0
	.align		8
        /*0018*/ 	.dword	assertMessage_0


//--------------------- .text.triton_poi_fused_embedding_mul_pow_sub_12 --------------------------
	.section	.text.triton_poi_fused_embedding_mul_pow_sub_12,"ax",@progbits
	.sectionflags	@"SHF_BARRIERS=1"
	.align	128
        .global         triton_poi_fused_embedding_mul_pow_sub_12
        .type           triton_poi_fused_embedding_mul_pow_sub_12,@function
        .size           triton_poi_fused_embedding_mul_pow_sub_12,(.L_x_2 - triton_poi_fused_embedding_mul_pow_sub_12)
        .other          triton_poi_fused_embedding_mul_pow_sub_12,@"STO_CUDA_ENTRY STV_DEFAULT"
triton_poi_fused_embedding_mul_pow_sub_12:
.text.triton_poi_fused_embedding_mul_pow_sub_12:
[----:B------:R-:W0:Y:S01]  /*0000*/  LDC R1, c[0x0][0x28] ;  /* 0x00000a00ff017b82 */ /* 0x000e220000000800 */
[----:B------:R-:W1:Y:S07]  /*0010*/  S2R R0, SR_CTAID.Y ;  /* 0x0000000000007919 */ /* 0x000e6e0000002600 */
[----:B------:R-:W2:Y:S01]  /*0020*/  LDC.64 R4, c[0x0][0x210] ;  /* 0x00008400ff047b82 */ /* 0x000ea20000000a00 */
[----:B------:R-:W-:Y:S01]  /*0030*/  ULDC.64 UR4, c[0x0][0x228] ;  /* 0x00008a0000047ab9 */ /* 0x000fe20000000a00 */
[----:B------:R-:W-:Y:S01]  /*0040*/  CS2R R30, SRZ ;  /* 0x00000000001e7805 */ /* 0x000fe2000001ff00 */
[----:B------:R-:W3:Y:S01]  /*0050*/  S2R R7, SR_TID.X ;  /* 0x0000000000077919 */ /* 0x000ee20000002100 */
[----:B------:R-:W-:Y:S01]  /*0060*/  ULDC.64 UR6, c[0x0][0x210] ;  /* 0x0000840000067ab9 */ /* 0x000fe20000000a00 */
[----:B------:R-:W4:Y:S03]  /*0070*/  S2R R2, SR_CTAID.X ;  /* 0x0000000000027919 */ /* 0x000f260000002500 */
[----:B------:R-:W2:Y:S08]  /*0080*/  LDC.64 R10, c[0x0][0x220] ;  /* 0x00008800ff0a7b82 */ /* 0x000eb00000000a00 */
[----:B------:R-:W2:Y:S01]  /*0090*/  LDC.64 R12, c[0x0][0x228] ;  /* 0x00008a00ff0c7b82 */ /* 0x000ea20000000a00 */
[----:B-1----:R-:W-:Y:S01]  /*00a0*/  IMAD.SHL.U32 R28, R0, 0x20, RZ ;  /* 0x00000020001c7824 */ /* 0x002fe200078e00ff */
[----:B------:R-:W-:Y:S01]  /*00b0*/  SHF.R.S32.HI R3, RZ, 0x1a, R0 ;  /* 0x0000001aff037819 */ /* 0x000fe20000011400 */
[----:B---3--:R-:W-:-:S03]  /*00c0*/  IMAD.SHL.U32 R33, R7, 0x4, RZ ;  /* 0x0000000407217824 */ /* 0x008fc600078e00ff */
[----:B------:R-:W-:Y:S02]  /*00d0*/  SGXT R3, R3, 0x1 ;  /* 0x000000010303781a */ /* 0x000fe40000000200 */
[----:B------:R-:W-:Y:S01]  /*00e0*/  SHF.R.U32.HI R9, RZ, 0x3, R7 ;  /* 0x00000003ff097819 */ /* 0x000fe20000011607 */
[----:B----4-:R-:W-:Y:S01]  /*00f0*/  IMAD.SHL.U32 R0, R2, 0x20, RZ ;  /* 0x0000002002007824 */ /* 0x010fe200078e00ff */
[----:B------:R-:W-:Y:S02]  /*0100*/  LOP3.LUT R6, R28, 0x1c, R33, 0xf8, !PT ;  /* 0x0000001c1c067812 */ /* 0x000fe400078ef821 */
[----:B------:R-:W-:Y:S02]  /*0110*/  SGXT.U32 R9, R9, 0x4 ;  /* 0x000000040909781a */ /* 0x000fe40000000000 */
[----:B------:R-:W-:Y:S02]  /*0120*/  LEA.HI R2, R3, R6, RZ, 0x8 ;  /* 0x0000000603027211 */ /* 0x000fe400078f40ff */
[----:B------:R-:W-:-:S02]  /*0130*/  LOP3.LUT R3, R28, 0x1f, R7, 0xf8, !PT ;  /* 0x0000001f1c037812 */ /* 0x000fc400078ef807 */
[----:B------:R-:W-:Y:S01]  /*0140*/  LOP3.LUT R17, R0, R9, RZ, 0xfc, !PT ;  /* 0x0000000900117212 */ /* 0x000fe200078efcff */
[C---:B------:R-:W-:Y:S01]  /*0150*/  IMAD.SHL.U32 R8, R2.reuse, 0x40, RZ ;  /* 0x0000004002087824 */ /* 0x040fe200078e00ff */
[----:B------:R-:W-:Y:S01]  /*0160*/  LOP3.LUT R15, R2, 0xffffff00, RZ, 0xc0, !PT ;  /* 0xffffff00020f7812 */ /* 0x000fe200078ec0ff */
[----:B--2---:R-:W-:Y:S01]  /*0170*/  IMAD.WIDE R2, R3, 0x8, R4 ;  /* 0x0000000803027825 */ /* 0x004fe200078e0204 */
[----:B------:R-:W-:Y:S02]  /*0180*/  SHF.R.S32.HI R16, RZ, 0x1f, R0 ;  /* 0x0000001fff107819 */ /* 0x000fe40000011400 */
[----:B------:R-:W-:Y:S02]  /*0190*/  LOP3.LUT R8, R8, 0xffffc000, RZ, 0xc0, !PT ;  /* 0xffffc00008087812 */ /* 0x000fe400078ec0ff */
[----:B------:R-:W-:Y:S02]  /*01a0*/  LEA R14, P1, R17, UR4, 0x2 ;  /* 0x00000004110e7c11 */ /* 0x000fe4000f8210ff */
[----:B------:R-:W-:-:S02]  /*01b0*/  IADD3 R8, R8, R6, -R15 ;  /* 0x0000000608087210 */ /* 0x000fc40007ffe80f */
[----:B------:R-:W-:Y:S01]  /*01c0*/  LEA.HI.X R15, R17, UR5, R16, 0x2, P1 ;  /* 0x00000005110f7c11 */ /* 0x000fe200088f1410 */
[----:B------:R-:W-:Y:S01]  /*01d0*/  ULDC.64 UR4, c[0x0][0x208] ;  /* 0x0000820000047ab9 */ /* 0x000fe20000000a00 */
[----:B------:R-:W-:Y:S01]  /*01e0*/  LOP3.LUT R7, R0, 0x10, R9, 0xfe, !PT ;  /* 0x0000001000077812 */ /* 0x000fe200078efe09 */
[----:B------:R-:W2:Y:S03]  /*01f0*/  LDG.E.EL.64 R2, desc[UR4][R2.64] ;  /* 0x0000000402027981 */ /* 0x000ea6000c2e1b00 */
[----:B------:R-:W-:Y:S02]  /*0200*/  ISETP.GE.AND P0, PT, R7, 0x40, PT ;  /* 0x000000400700780c */ /* 0x000fe40003f06270 */
[----:B------:R-:W-:Y:S02]  /*0210*/  LOP3.LUT R29, R28, R9, RZ, 0xfc, !PT ;  /* 0x000000091c1d7212 */ /* 0x000fe400078efcff */
[C---:B------:R-:W-:Y:S01]  /*0220*/  ISETP.GE.AND P1, PT, R17.reuse, 0x40, PT ;  /* 0x000000401100780c */ /* 0x040fe20003f26270 */
[----:B------:R-:W-:Y:S01]  /*0230*/  IMAD R19, R17, 0x100, R8 ;  /* 0x0000010011137824 */ /* 0x000fe200078e0208 */
[----:B------:R-:W-:-:S02]  /*0240*/  LEA R21, R7, R8, 0x8 ;  /* 0x0000000807157211 */ /* 0x000fc400078e40ff */
[----:B------:R-:W-:-:S05]  /*0250*/  SHF.R.S32.HI R8, RZ, 0x1f, R28 ;  /* 0x0000001fff087819 */ /* 0x000fca000001141c */
[----:B------:R1:W5:Y:S01]  /*0260*/  @!P0 LDG.E.EL R31, desc[UR4][R14.64+0x40] ;  /* 0x000040040e1f8981 */ /* 0x000362000c2e1900 */
[----:B------:R-:W-:Y:S02]  /*0270*/  CS2R R24, SRZ ;  /* 0x0000000000187805 */ /* 0x000fe4000001ff00 */
[----:B------:R-:W-:Y:S01]  /*0280*/  CS2R R26, SRZ ;  /* 0x00000000001a7805 */ /* 0x000fe2000001ff00 */
[----:B------:R-:W-:-:S04]  /*0290*/  IMAD.WIDE R22, R29, 0x8, R4 ;  /* 0x000000081d167825 */ /* 0x000fc800078e0204 */
[----:B0-----:R-:W-:Y:S02]  /*02a0*/  IMAD.WIDE R6, R19, 0x4, R10 ;  /* 0x0000000413067825 */ /* 0x001fe400078e020a */
[----:B------:R-:W5:Y:S01]  /*02b0*/  LDG.E.EL.64 R22, desc[UR4][R22.64] ;  /* 0x0000000416167981 */ /* 0x000f62000c2e1b00 */
[----:B-1----:R-:W-:Y:S01]  /*02c0*/  LEA R14, P2, R29, UR6, 0x3 ;  /* 0x000000061d0e7c11 */ /* 0x002fe2000f8418ff */
[----:B------:R-:W-:Y:S02]  /*02d0*/  IMAD.WIDE R12, R17, 0x4, R12 ;  /* 0x00000004110c7825 */ /* 0x000fe400078e020c */
[----:B------:R0:W5:Y:S01]  /*02e0*/  @!P1 LDG.E.EL.128 R24, desc[UR4][R6.64] ;  /* 0x0000000406189981 */ /* 0x000162000c2e1d00 */
[----:B------:R-:W-:-:S03]  /*02f0*/  LEA.HI.X R15, R29, UR7, R8, 0x3, P2 ;  /* 0x000000071d0f7c11 */ /* 0x000fc600090f1c08 */
[----:B------:R0:W5:Y:S04]  /*0300*/  @!P1 LDG.E.EL R30, desc[UR4][R12.64] ;  /* 0x000000040c1e9981 */ /* 0x000168000c2e1900 */
[----:B------:R-:W5:Y:S01]  /*0310*/  LDG.E.EL.64 R14, desc[UR4][R14.64+0x80] ;  /* 0x000080040e0e7981 */ /* 0x000f62000c2e1b00 */
[----:B------:R-:W-:Y:S02]  /*0320*/  CS2R R16, SRZ ;  /* 0x0000000000107805 */ /* 0x000fe4000001ff00 */
[----:B------:R-:W-:Y:S01]  /*0330*/  CS2R R18, SRZ ;  /* 0x0000000000127805 */ /* 0x000fe2000001ff00 */
[----:B------:R-:W-:-:S05]  /*0340*/  IMAD.WIDE R10, R21, 0x4, R10 ;  /* 0x00000004150a7825 */ /* 0x000fca00078e020a */
[----:B------:R0:W5:Y:S01]  /*0350*/  @!P0 LDG.E.EL.128 R16, desc[UR4][R10.64] ;  /* 0x000000040a108981 */ /* 0x000162000c2e1d00 */
[----:B--2---:R-:W-:-:S04]  /*0360*/  SHF.R.U32.HI R5, RZ, 0x15, R3 ;  /* 0x00000015ff057819 */ /* 0x004fc80000011603 */
[----:B------:R-:W-:-:S04]  /*0370*/  LOP3.LUT R5, R5, 0x400, RZ, 0xc0, !PT ;  /* 0x0000040005057812 */ /* 0x000fc800078ec0ff */
[----:B------:R-:W-:-:S05]  /*0380*/  IADD3 R2, P0, R2, R5, RZ ;  /* 0x0000000502027210 */ /* 0x000fca0007f1e0ff */
[----:B------:R-:W-:Y:S01]  /*0390*/  IMAD.X R3, RZ, RZ, R3, P0 ;  /* 0x000000ffff037224 */ /* 0x000fe200000e0603 */
[----:B------:R-:W-:-:S04]  /*03a0*/  ISETP.GE.U32.AND P0, PT, R2, 0x400, PT ;  /* 0x000004000200780c */ /* 0x000fc80003f06070 */
[----:B------:R-:W-:-:S13]  /*03b0*/  ISETP.GE.U32.AND.EX P0, PT, R3, RZ, PT, P0 ;  /* 0x000000ff0300720c */ /* 0x000fda0003f06100 */
[----:B0-----:R-:W-:Y:S05]  /*03c0*/  @!P0 BRA `(.L_x_0) ;  /* 0x0000000000408947 */ /* 0x001fea0003800000 */
[----:B------:R-:W-:Y:S01]  /*03d0*/  MOV R2, 0x0 ;  /* 0x0000000000027802 */ /* 0x000fe20000000f00 */
[----:B------:R-:W-:Y:S01]  /*03e0*/  ULDC.64 UR6, c[0x4][0x18] ;  /* 0x0100060000067ab9 */ /* 0x000fe20000000a00 */
[----:B------:R-:W-:Y:S01]  /*03f0*/  ULDC.64 UR8, c[0x4][0x8] ;  /* 0x0100020000087ab9 */ /* 0x000fe20000000a00 */
[----:B------:R-:W-:Y:S01]  /*0400*/  IMAD.U32 R4, RZ, RZ, UR6 ;  /* 0x00000006ff047e24 */ /* 0x000fe2000f8e00ff */
[----:B------:R-:W-:Y:S01]  /*0410*/  HFMA2.MMA R13, -RZ, RZ, 0, 0 ;  /* 0x00000000ff0d7435 */ /* 0x000fe200000001ff */
[----:B------:R-:W-:Y:S01]  /*0420*/  IMAD.U32 R5, RZ, RZ, UR7 ;  /* 0x00000007ff057e24 */ /* 0x000fe2000f8e00ff */
[----:B------:R-:W0:Y:S01]  /*0430*/  LDC.64 R2, c[0x4][R2] ;  /* 0x0100000002027b82 */ /* 0x000e220000000a00 */
[----:B------:R-:W-:Y:S01]  /*0440*/  ULDC.64 UR6, c[0x4][0x10] ;  /* 0x0100040000067ab9 */ /* 0x000fe20000000a00 */
[----:B------:R-:W-:Y:S01]  /*0450*/  IMAD.U32 R10, RZ, RZ, UR8 ;  /* 0x00000008ff0a7e24 */ /* 0x000fe2000f8e00ff */
[----:B------:R-:W-:Y:S01]  /*0460*/  MOV R7, UR7 ;  /* 0x0000000700077c02 */ /* 0x000fe20008000f00 */
[----:B------:R-:W-:-:S02]  /*0470*/  IMAD.U32 R6, RZ, RZ, UR6 ;  /* 0x00000006ff067e24 */ /* 0x000fc4000f8e00ff */
[----:B------:R-:W-:Y:S02]  /*0480*/  IMAD.U32 R11, RZ, RZ, UR9 ;  /* 0x00000009ff0b7e24 */ /* 0x000fe4000f8e00ff */
[----:B------:R-:W-:Y:S02]  /*0490*/  IMAD.MOV.U32 R8, RZ, RZ, 0x27 ;  /* 0x00000027ff087424 */ /* 0x000fe400078e00ff */
[----:B------:R-:W-:-:S07]  /*04a0*/  IMAD.MOV.U32 R12, RZ, RZ, 0x1 ;  /* 0x00000001ff0c7424 */ /* 0x000fce00078e00ff */
[----:B------:R-:W-:-:S07]  /*04b0*/  LEPC R20, `(.L_x_0) ;  /* 0x000000001014794e */ /* 0x000fce0000000000 */
[----:B0----5:R-:W-:Y:S05]  /*04c0*/  CALL.ABS.NOINC R2 ;  /* 0x0000000002007343 */ /* 0x021fea0003c00000 */
.L_x_0:
[----:B------:R-:W-:Y:S05]  /*04d0*/  WARPSYNC.ALL ;  /* 0x0000000000007948 */ /* 0x000fea0003800000 */
[----:B------:R-:W-:Y:S01]  /*04e0*/  BAR.SYNC.DEFER_BLOCKING 0x0 ;  /* 0x0000000000007b1d */ /* 0x000fe20000010000 */
[----:B-----5:R-:W-:Y:S02]  /*04f0*/  SHF.R.U32.HI R20, RZ, 0x13, R23 ;  /* 0x00000013ff147819 */ /* 0x020fe40000011617 */
[----:B------:R-:W-:Y:S02]  /*0500*/  CS2R R2, SRZ ;  /* 0x0000000000027805 */ /* 0x000fe4000001ff00 */
[----:B------:R-:W-:Y:S01]  /*0510*/  LOP3.LUT R8, R0, 0x1c, R33, 0xf8, !PT ;  /* 0x0000001c00087812 */ /* 0x000fe200078ef821 */
[----:B------:R-:W-:Y:S01]  /*0520*/  IMAD.MOV.U32 R0, RZ, RZ, RZ ;  /* 0x000000ffff007224 */ /* 0x000fe200078e00ff */
[----:B------:R-:W-:Y:S01]  /*0530*/  LOP3.LUT R20, R20, 0x1000, RZ, 0xc0, !PT ;  /* 0x0000100014147812 */ /* 0x000fe200078ec0ff */
[----:B------:R-:W-:Y:S01]  /*0540*/  ULDC.64 UR6, c[0x0][0x218] ;  /* 0x0000860000067ab9 */ /* 0x000fe20000000a00 */
[----:B------:R-:W-:-:S02]  /*0550*/  SHF.R.U32.HI R7, RZ, 0x13, R15 ;  /* 0x00000013ff077819 */ /* 0x000fc4000001160f */
[----:B------:R-:W-:Y:S02]  /*0560*/  LEA R6, P2, R14, UR6, 0x2 ;  /* 0x000000060e067c11 */ /* 0x000fe4000f8410ff */
[----:B------:R-:W-:Y:S02]  /*0570*/  LEA R21, P0, R22, UR6, 0x2 ;  /* 0x0000000616157c11 */ /* 0x000fe4000f8010ff */
[----:B------:R-:W-:Y:S01]  /*0580*/  LEA.HI.X R14, R14, UR7, R15, 0x2, P2 ;  /* 0x000000070e0e7c11 */ /* 0x000fe200090f140f */
[----:B------:R-:W-:Y:S01]  /*0590*/  IMAD.SHL.U32 R15, R8, 0x400, RZ ;  /* 0x00000400080f7824 */ /* 0x000fe200078e00ff */
[----:B------:R-:W-:Y:S02]  /*05a0*/  LEA.HI.X R22, R22, UR7, R23, 0x2, P0 ;  /* 0x0000000716167c11 */ /* 0x000fe400080f1417 */
[----:B------:R-:W-:Y:S01]  /*05b0*/  IADD3 R20, P1, R20, R21, RZ ;  /* 0x0000001514147210 */ /* 0x000fe20007f3e0ff */
[----:B------:R-:W-:Y:S01]  /*05c0*/  VIADD R13, R15, 0x400 ;  /* 0x000004000f0d7836 */ /* 0x000fe20000000000 */
[----:B------:R-:W-:-:S02]  /*05d0*/  ISETP.GE.AND P0, PT, R8, 0x40, PT ;  /* 0x000000400800780c */ /* 0x000fc40003f06270 */
[----:B------:R-:W-:Y:S01]  /*05e0*/  LOP3.LUT R7, R7, 0x1000, RZ, 0xc0, !PT ;  /* 0x0000100007077812 */ /* 0x000fe200078ec0ff */
[----:B------:R-:W-:Y:S01]  /*05f0*/  IMAD.X R21, RZ, RZ, R22, P1 ;  /* 0x000000ffff157224 */ /* 0x000fe200008e0616 */
[----:B------:R-:W-:Y:S01]  /*0600*/  IADD3 R11, R15, 0x800, RZ ;  /* 0x000008000f0b7810 */ /* 0x000fe20007ffe0ff */
[C---:B------:R-:W-:Y:S01]  /*0610*/  VIADD R37, R15.reuse, 0xc00 ;  /* 0x00000c000f257836 */ /* 0x040fe20000000000 */
[----:B------:R-:W-:Y:S01]  /*0620*/  IADD3 R6, P1, R7, R6, RZ ;  /* 0x0000000607067210 */ /* 0x000fe20007f3e0ff */
[----:B------:R-:W-:-:S04]  /*0630*/  IMAD.WIDE R34, R15, 0x4, R20 ;  /* 0x000000040f227825 */ /* 0x000fc800078e0214 */
[--C-:B------:R-:W-:Y:S02]  /*0640*/  IMAD.WIDE R4, R13, 0x4, R20.reuse ;  /* 0x000000040d047825 */ /* 0x100fe400078e0214 */
[----:B------:R0:W2:Y:S02]  /*0650*/  @!P0 LDG.E.EL R2, desc[UR4][R34.64] ;  /* 0x0000000422028981 */ /* 0x0000a4000c2e1900 */
[--C-:B------:R-:W-:Y:S02]  /*0660*/  IMAD.WIDE R22, R11, 0x4, R20.reuse ;  /* 0x000000040b167825 */ /* 0x100fe400078e0214 */
[----:B------:R1:W3:Y:S02]  /*0670*/  @!P0 LDG.E.EL R0, desc[UR4][R4.64] ;  /* 0x0000000404008981 */ /* 0x0002e4000c2e1900 */
[----:B------:R-:W-:Y:S02]  /*0680*/  IMAD.MOV.U32 R32, RZ, RZ, RZ ;  /* 0x000000ffff207224 */ /* 0x000fe400078e00ff */
[----:B------:R-:W-:Y:S01]  /*0690*/  IMAD.WIDE R20, R37, 0x4, R20 ;  /* 0x0000000425147825 */ /* 0x000fe200078e0214 */
[----:B------:R4:W5:Y:S03]  /*06a0*/  @!P0 LDG.E.EL R3, desc[UR4][R22.64] ;  /* 0x0000000416038981 */ /* 0x000966000c2e1900 */
[----:B------:R-:W-:Y:S01]  /*06b0*/  IMAD.X R7, RZ, RZ, R14, P1 ;  /* 0x000000ffff077224 */ /* 0x000fe200008e060e */
[----:B------:R4:W5:Y:S01]  /*06c0*/  @!P0 LDG.E.EL R32, desc[UR4][R20.64] ;  /* 0x0000000414208981 */ /* 0x000962000c2e1900 */
[----:B------:R-:W-:Y:S01]  /*06d0*/  IMAD.MOV.U32 R36, RZ, RZ, RZ ;  /* 0x000000ffff247224 */ /* 0x000fe200078e00ff */
[----:B0-----:R-:W-:Y:S01]  /*06e0*/  MOV R34, RZ ;  /* 0x000000ff00227202 */ /* 0x001fe20000000f00 */
[----:B------:R-:W-:Y:S01]  /*06f0*/  IMAD.WIDE R14, R15, 0x4, R6 ;  /* 0x000000040f0e7825 */ /* 0x000fe200078e0206 */
[----:B-1----:R-:W-:-:S03]  /*0700*/  CS2R R4, SRZ ;  /* 0x0000000000047805 */ /* 0x002fc6000001ff00 */
[--C-:B------:R-:W-:Y:S01]  /*0710*/  IMAD.WIDE R12, R13, 0x4, R6.reuse ;  /* 0x000000040d0c7825 */ /* 0x100fe200078e0206 */
[----:B------:R-:W5:Y:S03]  /*0720*/  @!P0 LDG.E.EL R36, desc[UR4][R14.64] ;  /* 0x000000040e248981 */ /* 0x000f66000c2e1900 */
[--C-:B------:R-:W-:Y:S01]  /*0730*/  IMAD.WIDE R10, R11, 0x4, R6.reuse ;  /* 0x000000040b0a7825 */ /* 0x100fe200078e0206 */
[----:B------:R-:W5:Y:S03]  /*0740*/  @!P0 LDG.E.EL R34, desc[UR4][R12.64] ;  /* 0x000000040c228981 */ /* 0x000f66000c2e1900 */
[----:B------:R-:W-:Y:S01]  /*0750*/  IMAD.WIDE R6, R37, 0x4, R6 ;  /* 0x0000000425067825 */ /* 0x000fe200078e0206 */
[----:B------:R-:W5:Y:S04]  /*0760*/  @!P0 LDG.E.EL R4, desc[UR4][R10.64] ;  /* 0x000000040a048981 */ /* 0x000f68000c2e1900 */
[----:B------:R0:W5:Y:S01]  /*0770*/  @!P0 LDG.E.EL R5, desc[UR4][R6.64] ;  /* 0x0000000406058981 */ /* 0x000162000c2e1900 */
[----:B----4-:R-:W1:Y:S01]  /*0780*/  S2R R22, SR_TID.X ;  /* 0x0000000000167919 */ /* 0x010e620000002100 */
[----:B------:R-:W4:Y:S01]  /*0790*/  S2R R23, SR_CgaCtaId ;  /* 0x0000000000177919 */ /* 0x000f220000008800 */
[----:B------:R-:W-:-:S02]  /*07a0*/  MOV R20, 0x400 ;  /* 0x0000040000147802 */ /* 0x000fc40000000f00 */
[----:B0-----:R-:W-:Y:S02]  /*07b0*/  SHF.R.U32.HI R7, RZ, 0x3, R33 ;  /* 0x00000003ff077819 */ /* 0x001fe40000011621 */
[----:B------:R-:W-:Y:S02]  /*07c0*/  LOP3.LUT R33, R33, 0x1fc, RZ, 0xc0, !PT ;  /* 0x000001fc21217812 */ /* 0x000fe400078ec0ff */
[----:B------:R-:W-:Y:S02]  /*07d0*/  LOP3.LUT R7, R7, 0x3c, RZ, 0xc0, !PT ;  /* 0x0000003c07077812 */ /* 0x000fe400078ec0ff */
[----:B------:R-:W-:-:S04]  /*07e0*/  LOP3.LUT R11, R33, 0x200, RZ, 0xfc, !PT ;  /* 0x00000200210b7812 */ /* 0x000fc800078efcff */
[----:B------:R-:W-:Y:S01]  /*07f0*/  SHF.R.U32.HI R11, RZ, 0x3, R11 ;  /* 0x00000003ff0b7819 */ /* 0x000fe2000001160b */
[----:B-1----:R-:W-:Y:S01]  /*0800*/  IMAD.SHL.U32 R6, R22, 0x80, RZ ;  /* 0x0000008016067824 */ /* 0x002fe200078e00ff */
[----:B----4-:R-:W-:-:S04]  /*0810*/  PRMT R14, R23, 0x654, R20 ;  /* 0x00000654170e7816 */ /* 0x010fc80000000014 */
[----:B------:R-:W-:Y:S01]  /*0820*/  LOP3.LUT R10, R6, 0x380, RZ, 0xc0, !PT ;  /* 0x00000380060a7812 */ /* 0x000fe200078ec0ff */
[----:B------:R-:W-:-:S03]  /*0830*/  IMAD.IADD R6, R14, 0x1, R7 ;  /* 0x000000010e067824 */ /* 0x000fc600078e0207 */
[C---:B------:R-:W-:Y:S02]  /*0840*/  LOP3.LUT R7, R10.reuse, R9, RZ, 0xfc, !PT ;  /* 0x000000090a077212 */ /* 0x040fe400078efcff */
[CC--:B------:R-:W-:Y:S02]  /*0850*/  LEA.HI R12, R10.reuse, R14.reuse, RZ, 0x1d ;  /* 0x0000000e0a0c7211 */ /* 0x0c0fe400078fe8ff */
[C---:B------:R-:W-:Y:S02]  /*0860*/  LOP3.LUT R13, R10.reuse, 0x20, RZ, 0xfc, !PT ;  /* 0x000000200a0d7812 */ /* 0x040fe400078efcff */
[C---:B------:R-:W-:Y:S02]  /*0870*/  LOP3.LUT R15, R10.reuse, 0x40, RZ, 0xfc, !PT ;  /* 0x000000400a0f7812 */ /* 0x040fe400078efcff */
[----:B------:R-:W-:Y:S02]  /*0880*/  LOP3.LUT R21, R10, 0x60, RZ, 0xfc, !PT ;  /* 0x000000600a157812 */ /* 0x000fe400078efcff */
[----:B------:R-:W-:Y:S01]  /*0890*/  LOP3.LUT R23, R11, 0x7c, RZ, 0xc0, !PT ;  /* 0x0000007c0b177812 */ /* 0x000fe200078ec0ff */
[----:B------:R-:W-:Y:S01]  /*08a0*/  IMAD R11, R7, 0x4, R12 ;  /* 0x00000004070b7824 */ /* 0x000fe200078e020c */
[----:B------:R-:W-:-:S02]  /*08b0*/  LEA.HI R10, R13, R14, RZ, 0x1d ;  /* 0x0000000e0d0a7211 */ /* 0x000fc400078fe8ff */
[-C--:B------:R-:W-:Y:S02]  /*08c0*/  LEA.HI R12, R15, R14.reuse, RZ, 0x1d ;  /* 0x0000000e0f0c7211 */ /* 0x080fe400078fe8ff */
[----:B------:R-:W-:Y:S01]  /*08d0*/  LEA.HI R20, R21, R14, RZ, 0x1d ;  /* 0x0000000e15147211 */ /* 0x000fe200078fe8ff */
[C---:B------:R-:W-:Y:S01]  /*08e0*/  FADD R24, R30.reuse, R24 ;  /* 0x000000181e187221 */ /* 0x040fe20000000000 */
[C---:B------:R-:W-:Y:S01]  /*08f0*/  FADD R25, R30.reuse, R25 ;  /* 0x000000191e197221 */ /* 0x040fe20000000000 */
[C---:B------:R-:W-:Y:S01]  /*0900*/  LEA R10, R7.reuse, R10, 0x2 ;  /* 0x0000000a070a7211 */ /* 0x040fe200078e10ff */
[C---:B------:R-:W-:Y:S01]  /*0910*/  FADD R26, R30.reuse, R26 ;  /* 0x0000001a1e1a7221 */ /* 0x040fe20000000000 */
[C---:B------:R-:W-:Y:S02]  /*0920*/  IMAD R15, R7.reuse, 0x4, R12 ;  /* 0x00000004070f7824 */ /* 0x040fe400078e020c */
[----:B------:R-:W-:Y:S01]  /*0930*/  FADD R27, R30, R27 ;  /* 0x0000001b1e1b7221 */ /* 0x000fe20000000000 */
[----:B------:R-:W-:-:S02]  /*0940*/  IMAD R20, R7, 0x4, R20 ;  /* 0x0000000407147824 */ /* 0x000fc400078e0214 */
[C---:B------:R-:W-:Y:S01]  /*0950*/  FADD R16, R31.reuse, R16 ;  /* 0x000000101f107221 */ /* 0x040fe20000000000 */
[C---:B------:R-:W-:Y:S01]  /*0960*/  FADD R17, R31.reuse, R17 ;  /* 0x000000111f117221 */ /* 0x040fe20000000000 */
[----:B------:R-:W-:Y:S01]  /*0970*/  STS [R11], R24 ;  /* 0x000000180b007388 */ /* 0x000fe20000000800 */
[C---:B------:R-:W-:Y:S01]  /*0980*/  FADD R18, R31.reuse, R18 ;  /* 0x000000121f127221 */ /* 0x040fe20000000000 */
[----:B------:R-:W-:Y:S02]  /*0990*/  FADD R19, R31, R19 ;  /* 0x000000131f137221 */ /* 0x000fe40000000000 */
[----:B------:R-:W-:Y:S04]  /*09a0*/  STS [R10+0x80], R25 ;  /* 0x000080190a007388 */ /* 0x000fe80000000800 */
[----:B------:R-:W-:Y:S04]  /*09b0*/  STS [R15+0x100], R26 ;  /* 0x0001001a0f007388 */ /* 0x000fe80000000800 */
[----:B------:R-:W-:Y:S04]  /*09c0*/  STS [R20+0x180], R27 ;  /* 0x0001801b14007388 */ /* 0x000fe80000000800 */
[----:B------:R-:W-:Y:S04]  /*09d0*/  STS [R11+0x40], R16 ;  /* 0x000040100b007388 */ /* 0x000fe80000000800 */
[----:B------:R-:W-:Y:S04]  /*09e0*/  STS [R10+0xc0], R17 ;  /* 0x0000c0110a007388 */ /* 0x000fe80000000800 */
[----:B------:R0:W-:Y:S04]  /*09f0*/  STS [R15+0x140], R18 ;  /* 0x000140120f007388 */ /* 0x0001e80000000800 */
[----:B------:R-:W-:Y:S01]  /*0a00*/  STS [R20+0x1c0], R19 ;  /* 0x0001c01314007388 */ /* 0x000fe20000000800 */
[----:B------:R-:W-:-:S02]  /*0a10*/  IMAD.IADD R22, R14, 0x1, R23 ;  /* 0x000000010e167824 */ /* 0x000fc400078e0217 */
[C---:B------:R-:W-:Y:S01]  /*0a20*/  IMAD R14, R33.reuse, 0x4, R6 ;  /* 0x00000004210e7824 */ /* 0x040fe200078e0206 */
[----:B------:R-:W-:Y:S02]  /*0a30*/  BAR.SYNC.DEFER_BLOCKING 0x0 ;  /* 0x0000000000007b1d */ /* 0x000fe40000010000 */
[----:B------:R-:W-:-:S06]  /*0a40*/  LEA R33, R33, R22, 0x2 ;  /* 0x0000001621217211 */ /* 0x000fcc00078e10ff */
[----:B------:R-:W1:Y:S01]  /*0a50*/  LDC.64 R6, c[0x0][0x230] ;  /* 0x00008c00ff067b82 */ /* 0x000e620000000a00 */
[----:B------:R-:W2:Y:S04]  /*0a60*/  LDS R21, [R14] ;  /* 0x000000000e157984 */ /* 0x000ea80000000800 */
[----:B------:R-:W3:Y:S04]  /*0a70*/  LDS R23, [R14+0x4] ;  /* 0x000004000e177984 */ /* 0x000ee80000000800 */
[----:B------:R-:W5:Y:S04]  /*0a80*/  LDS R22, [R14+0x8] ;  /* 0x000008000e167984 */ /* 0x000f680000000800 */
[----:B------:R-:W4:Y:S04]  /*0a90*/  LDS R25, [R14+0xc] ;  /* 0x00000c000e197984 */ /* 0x000f280000000800 */
[----:B------:R-:W1:Y:S04]  /*0aa0*/  LDS R31, [R33+0x800] ;  /* 0x00080000211f7984 */ /* 0x000e680000000800 */
[----:B------:R-:W1:Y:S04]  /*0ab0*/  LDS R27, [R33+0x804] ;  /* 0x00080400211b7984 */ /* 0x000e680000000800 */
[----:B------:R-:W1:Y:S04]  /*0ac0*/  LDS R13, [R33+0x808] ;  /* 0x00080800210d7984 */ /* 0x000e680000000800 */
[----:B------:R-:W1:Y:S01]  /*0ad0*/  LDS R12, [R33+0x80c] ;  /* 0x00080c00210c7984 */ /* 0x000e620000000800 */
[----:B------:R-:W-:Y:S01]  /*0ae0*/  LOP3.LUT R9, R28, 0x10, R9, 0xfe, !PT ;  /* 0x000000101c097812 */ /* 0x000fe200078efe09 */
[----:B------:R-:W-:-:S04]  /*0af0*/  IMAD R29, R29, 0x40, R8 ;  /* 0x000000401d1d7824 */ /* 0x000fc800078e0208 */
[----:B0-----:R-:W-:Y:S02]  /*0b00*/  IMAD R15, R9, 0x40, R8 ;  /* 0x00000040090f7824 */ /* 0x001fe400078e0208 */
[----:B--2---:R-:W-:Y:S01]  /*0b10*/  FADD R21, -R21, R2 ;  /* 0x0000000215157221 */ /* 0x004fe20000000100 */
[----:B---3--:R-:W-:-:S03]  /*0b20*/  FADD R0, -R23, R0 ;  /* 0x0000000017007221 */ /* 0x008fc60000000100 */
[----:B------:R-:W-:Y:S01]  /*0b30*/  FADD R8, R21, R21 ;  /* 0x0000001515087221 */ /* 0x000fe20000000000 */
[----:B-----5:R-:W-:Y:S01]  /*0b40*/  FADD R22, -R22, R3 ;  /* 0x0000000316167221 */ /* 0x020fe20000000100 */
[----:B----4-:R-:W-:Y:S01]  /*0b50*/  FADD R25, -R25, R32 ;  /* 0x0000002019197221 */ /* 0x010fe20000000100 */
[----:B-1----:R-:W-:-:S04]  /*0b60*/  IMAD.WIDE R2, R29, 0x4, R6 ;  /* 0x000000041d027825 */ /* 0x002fc800078e0206 */
[----:B------:R-:W-:Y:S01]  /*0b70*/  FADD R9, R0, R0 ;  /* 0x0000000000097221 */ /* 0x000fe20000000000 */
[----:B------:R-:W-:Y:S01]  /*0b80*/  FADD R10, R22, R22 ;  /* 0x00000016160a7221 */ /* 0x000fe20000000000 */
[----:B------:R-:W-:Y:S01]  /*0b90*/  FADD R11, R25, R25 ;  /* 0x00000019190b7221 */ /* 0x000fe20000000000 */
[----:B------:R-:W-:-:S04]  /*0ba0*/  IMAD.WIDE R6, R15, 0x4, R6 ;  /* 0x000000040f067825 */ /* 0x000fc800078e0206 */
[----:B------:R-:W-:Y:S01]  /*0bb0*/  FADD R31, -R31, R36 ;  /* 0x000000241f1f7221 */ /* 0x000fe20000000100 */
[----:B------:R0:W-:Y:S01]  /*0bc0*/  @!P0 STG.E.128 desc[UR4][R2.64], R8 ;  /* 0x0000000802008986 */ /* 0x0001e2000c101d04 */
[----:B------:R-:W-:Y:S01]  /*0bd0*/  FADD R27, -R27, R34 ;  /* 0x000000221b1b7221 */ /* 0x000fe20000000100 */
[----:B------:R-:W-:Y:S01]  /*0be0*/  FADD R4, -R13, R4 ;  /* 0x000000040d047221 */ /* 0x000fe20000000100 */
[----:B------:R-:W-:Y:S01]  /*0bf0*/  FADD R5, -R12, R5 ;  /* 0x000000050c057221 */ /* 0x000fe20000000100 */
[----:B------:R-:W-:Y:S01]  /*0c00*/  FADD R12, R31, R31 ;  /* 0x0000001f1f0c7221 */ /* 0x000fe20000000000 */
[----:B------:R-:W-:Y:S01]  /*0c10*/  FADD R13, R27, R27 ;  /* 0x0000001b1b0d7221 */ /* 0x000fe20000000000 */
[----:B------:R-:W-:Y:S01]  /*0c20*/  FADD R14, R4, R4 ;  /* 0x00000004040e7221 */ /* 0x000fe20000000000 */
[----:B------:R-:W-:Y:S01]  /*0c30*/  FADD R15, R5, R5 ;  /* 0x00000005050f7221 */ /* 0x000fe20000000000 */
[----:B------:R-:W-:Y:S06]  /*0c40*/  @P0 EXIT ;  /* 0x000000000000094d */ /* 0x000fec0003800000 */
[----:B------:R-:W-:Y:S01]  /*0c50*/  STG.E.128 desc[UR4][R6.64], R12 ;  /* 0x0000000c06007986 */ /* 0x000fe2000c101d04 */
[----:B------:R-:W-:Y:S05]  /*0c60*/  EXIT ;  /* 0x000000000000794d */ /* 0x000fea0003800000 */
.L_x_1:
[----:B------:R-:W-:-:S00]  /*0c70*/  BRA `(.L_x_1) ;  /* 0xfffffffc00fc7947 */ /* 0x000fc0000383ffff */
[----:B------:R-:W-:-:S00]  /*0c80*/  NOP ;  /* 0x0000000000007918 */ /* 0x000fc00000000000 */
[----:B------:R-:W-:-:S00]  /*0c90*/  NOP ;  /* 0x0000000000007918 */ /* 0x000fc00000000000 */
[----:B------:R-:W-:-:S00]  /*0ca0*/  NOP ;  /* 0x0000000000007918 */ /* 0x000fc00000000000 */
[----:B------:R-:W-:-:S00]  /*0cb0*/  NOP ;  /* 0x0000000000007918 */ /* 0x000fc00000000000 */
[----:B------:R-:W-:-:S00]  /*0cc0*/  NOP ;  /* 0x0000000000007918 */ /* 0x000fc00000000000 */
[----:B------:R-:W-:-:S00]  /*0cd0*/  NOP ;  /* 0x0000000000007918 */ /* 0x000fc00000000000 */
[----:B------:R-:W-:-:S00]  /*0ce0*/  NOP ;  /* 0x0000000000007918 */ /* 0x000fc00000000000 */
[----:B------:R-:W-:-:S00]  /*0cf0*/  NOP ;  /* 0x0000000000007918 */ /* 0x000fc00000000000 */
.L_x_2:


//--------------------- .nv.global.init           --------------------------
	.section	.nv.global.init,"aw",@progbits
.nv.global.init:
	.type		assertFunc_0,@object
	.size		assertFunc_0,(assertMessage_0 - assertFunc_0)
assertFunc_0:
        /*0000*/ 	.byte	0x75, 0x6e, 0x6b, 0x6e, 0x6f, 0x77, 0x6e, 0x00
	.type		assertMessage_0,@object
	.size		assertMessage_0,(assertFile_0 - assertMessage_0)
assertMessage_0:
        /*0008*/ 	.byte	0x69, 0x6e, 0x64, 0x65, 0x78, 0x20, 0x6f, 0x75, 0x74, 0x20, 0x6f, 0x66, 0x20, 0x62, 0x6f, 0x75
        /*0018*/ 	.byte	0x6e, 0x64, 0x73, 0x3a, 0x20, 0x30, 0x20, 0x3c, 0x3d, 0x20, 0x74, 0x6d, 0x70, 0x34, 0x20, 0x3c
        /*0028*/ 	.byte	0x20, 0x31, 0x30, 0x32, 0x34, 0x00
	.type		assertFile_0,@object
	.size		assertFile_0,(.L_1 - assertFile_0)
assertFile_0:
        /*002e*/ 	.byte	0x69, 0x6e, 0x64, 0x75, 0x63, 0x74, 0x6f, 0x72, 0x5f, 0x63, 0x61, 0x63, 0x68, 0x65, 0x2f, 0x62
        /*003e*/ 	.byte	0x68, 0x2f, 0x63, 0x62, 0x68, 0x74, 0x67, 0x78, 0x6f, 0x78, 0x76, 0x68, 0x6e, 0x66, 0x34, 0x63
        /*004e*/ 	.byte	0x34, 0x77, 0x61, 0x32, 0x6e, 0x76, 0x66, 0x67, 0x70, 0x78, 0x36, 0x6e, 0x34, 0x64, 0x34, 0x37
        /*005e*/ 	.byte	0x33, 0x6d, 0x6c, 0x77, 0x36, 0x77, 0x74, 0x6c, 0x67, 0x68, 0x6e, 0x64, 0x6a, 0x74, 0x61, 0x69
        /*006e*/ 	.byte	0x77, 0x78, 0x6f, 0x65, 0x6d, 0x68, 0x2e, 0x70, 0x79, 0x00
.L_1:


//--------------------- .nv.shared.triton_poi_fused_embedding_mul_pow_sub_12 --------------------------
	.section	.nv.shared.triton_poi_fused_embedding_mul_pow_sub_12,"aw",@nobits
	.sectionflags	@""
	.align	16
	.zero		1024


//--------------------- .nv.constant0.triton_poi_fused_embedding_mul_pow_sub_12 --------------------------
	.section	.nv.constant0.triton_poi_fused_embedding_mul_pow_sub_12,"a",@progbits
	.sectionflags	@""
	.align	4
.nv.constant0.triton_poi_fused_embedding_mul_pow_sub_12:
	.zero		576


//--------------------- SYMBOLS --------------------------

	.type		__assertfail,@function
